//
// Generated by NVIDIA NVVM Compiler
//
// Compiler Build ID: CL-36424714
// Cuda compilation tools, release 13.0, V13.0.88
// Based on NVVM 20.0.0
//

.version 9.0
.target sm_100
.address_size 64

	// .globl	_Z10cudakernelPf

.visible .entry _Z10cudakernelPf(
	.param .u64 .ptr .align 1 _Z10cudakernelPf_param_0
)
{
	.reg .pred 	%p<2>;
	.reg .b32 	%r<9>;
	.reg .b32 	%f<21>;
	.reg .b64 	%rd<5>;

	ld.param.u64 	%rd2, [_Z10cudakernelPf_param_0];
	cvta.to.global.u64 	%rd3, %rd2;
	mov.u32 	%r4, %tid.x;
	mov.u32 	%r5, %ctaid.x;
	mov.u32 	%r6, %ntid.x;
	mad.lo.s32 	%r7, %r5, %r6, %r4;
	mul.wide.s32 	%rd4, %r7, 4;
	add.s64 	%rd1, %rd3, %rd4;
	ld.global.f32 	%f4, [%rd1];
	mul.f32 	%f20, %f4, %f4;
	mov.b32 	%r8, 0;
$L__BB0_1:
	add.f32 	%f5, %f20, 0f3F800000;
	add.f32 	%f6, %f5, 0f3F800000;
	add.f32 	%f7, %f6, 0f3F800000;
	add.f32 	%f8, %f7, 0f3F800000;
	add.f32 	%f9, %f8, 0f3F800000;
	add.f32 	%f10, %f9, 0f3F800000;
	add.f32 	%f11, %f10, 0f3F800000;
	add.f32 	%f12, %f11, 0f3F800000;
	add.f32 	%f13, %f12, 0f3F800000;
	add.f32 	%f14, %f13, 0f3F800000;
	add.f32 	%f15, %f14, 0f3F800000;
	add.f32 	%f16, %f15, 0f3F800000;
	add.f32 	%f17, %f16, 0f3F800000;
	add.f32 	%f18, %f17, 0f3F800000;
	add.f32 	%f19, %f18, 0f3F800000;
	add.f32 	%f20, %f19, 0f3F800000;
	add.s32 	%r8, %r8, 16;
	setp.ne.s32 	%p1, %r8, 10000;
	@%p1 bra 	$L__BB0_1;
	st.global.f32 	[%rd1], %f20;
	ret;

}


// ===== COMPILED SASS (sm_100) =====

	.target	sm_100

	.elftype	@"ET_EXEC"


//--------------------- .note.nv.tkinfo           --------------------------
	.section	.note.nv.tkinfo,"",@"SHT_NOTE"
	.sectionflags	@"SHF_NOTE_NV_TKINFO"
	.tkinfo
        /*0018*/ 	.word	0x00000002
        /*0030*/ 	.string	""
        /*0030*/ 	.string	"ptxas"
        /*0030*/ 	.string	"Cuda compilation tools, release 13.0, V13.0.88"
        /*0030*/ 	.string	"Build cuda_13.0.r13.0/compiler.36424714_0"
        /*0030*/ 	.string	"-arch sm_100 -m 64 "



//--------------------- .note.nv.cuinfo           --------------------------
	.section	.note.nv.cuinfo,"",@"SHT_NOTE"
	.sectionflags	@"SHF_NOTE_NV_CUINFO"
        /*0018*/ 	.short	0x0002
        /*001a*/ 	.short	0x0064
        /*001c*/ 	.short	0x0082
	.zero		2


//--------------------- .nv.info                  --------------------------
	.section	.nv.info,"",@"SHT_CUDA_INFO"
	.align	4


	//----- nvinfo : EIATTR_REGCOUNT
	.align		4
        /*0000*/ 	.byte	0x04, 0x2f
        /*0002*/ 	.short	(.L_1 - .L_0)
	.align		4
.L_0:
        /*0004*/ 	.word	index@(_Z10cudakernelPf)
        /*0008*/ 	.word	0x00000008


	//----- nvinfo : EIATTR_FRAME_SIZE
	.align		4
.L_1:
        /*000c*/ 	.byte	0x04, 0x11
        /*000e*/ 	.short	(.L_3 - .L_2)
	.align		4
.L_2:
        /*0010*/ 	.word	index@(_Z10cudakernelPf)
        /*0014*/ 	.word	0x00000000


	//----- nvinfo : EIATTR_MIN_STACK_SIZE
	.align		4
.L_3:
        /*0018*/ 	.byte	0x04, 0x12
        /*001a*/ 	.short	(.L_5 - .L_4)
	.align		4
.L_4:
        /*001c*/ 	.word	index@(_Z10cudakernelPf)
        /*0020*/ 	.word	0x00000000
.L_5:


//--------------------- .nv.compat                --------------------------
	.section	.nv.compat,"",@"SHT_CUDA_COMPAT_INFO"
	.align	4
        /*0000*/ 	.byte	0x02, 0x09, 0x00, 0x00, 0x02, 0x02, 0x01, 0x00, 0x02, 0x05, 0x05, 0x00, 0x03, 0x07, 0x01, 0x01
        /*0010*/ 	.byte	0x02, 0x03, 0x00, 0x00, 0x02, 0x06, 0x01, 0x00, 0x04, 0x0b, 0x08, 0x00, 0x09, 0x00, 0x00, 0x00
        /*0020*/ 	.byte	0x00, 0x00, 0x00, 0x00


//--------------------- .nv.info._Z10cudakernelPf --------------------------
	.section	.nv.info._Z10cudakernelPf,"",@"SHT_CUDA_INFO"
	.sectionflags	@""
	.align	4


	//----- nvinfo : EIATTR_CUDA_API_VERSION
	.align		4
        /*0000*/ 	.byte	0x04, 0x37
        /*0002*/ 	.short	(.L_7 - .L_6)
.L_6:
        /*0004*/ 	.word	0x00000082


	//----- nvinfo : EIATTR_KPARAM_INFO
	.align		4
.L_7:
        /*0008*/ 	.byte	0x04, 0x17
        /*000a*/ 	.short	(.L_9 - .L_8)
.L_8:
        /*000c*/ 	.word	0x00000000
        /*0010*/ 	.short	0x0000
        /*0012*/ 	.short	0x0000
        /*0014*/ 	.byte	0x00, 0xf5, 0x21, 0x00


	//----- nvinfo : EIATTR_SPARSE_MMA_MASK
	.align		4
.L_9:
        /*0018*/ 	.byte	0x03, 0x50
        /*001a*/ 	.short	0x0000


	//----- nvinfo : EIATTR_MAXREG_COUNT
	.align		4
        /*001c*/ 	.byte	0x03, 0x1b
        /*001e*/ 	.short	0x00ff


	//----- nvinfo : EIATTR_MERCURY_ISA_VERSION
	.align		4
        /*0020*/ 	.byte	0x03, 0x5f
        /*0022*/ 	.short	0x0101


	//----- nvinfo : EIATTR_VRC_CTA_INIT_COUNT
	.align		4
        /*0024*/ 	.byte	0x02, 0x4a
	.zero		1
	.zero		1


	//----- nvinfo : EIATTR_EXIT_INSTR_OFFSETS
	.align		4
        /*0028*/ 	.byte	0x04, 0x1c
        /*002a*/ 	.short	(.L_11 - .L_10)


	//   ....[0]....
.L_10:
        /*002c*/ 	.word	0x000011e0


	//----- nvinfo : EIATTR_CBANK_PARAM_SIZE
	.align		4
.L_11:
        /*0030*/ 	.byte	0x03, 0x19
        /*0032*/ 	.short	0x0008


	//----- nvinfo : EIATTR_PARAM_CBANK
	.align		4
        /*0034*/ 	.byte	0x04, 0x0a
        /*0036*/ 	.short	(.L_13 - .L_12)
	.align		4
.L_12:
        /*0038*/ 	.word	index@(.nv.constant0._Z10cudakernelPf)
        /*003c*/ 	.short	0x0380
        /*003e*/ 	.short	0x0008


	//----- nvinfo : EIATTR_SW_WAR
	.align		4
.L_13:
        /*0040*/ 	.byte	0x04, 0x36
        /*0042*/ 	.short	(.L_15 - .L_14)
.L_14:
        /*0044*/ 	.word	0x00000008
.L_15:


//--------------------- .nv.callgraph             --------------------------
	.section	.nv.callgraph,"",@"SHT_CUDA_CALLGRAPH"
	.align	4
	.sectionentsize	8
	.align		4
        /*0000*/ 	.word	0x00000000
	.align		4
        /*0004*/ 	.word	0xffffffff
	.align		4
        /*0008*/ 	.word	0x00000000
	.align		4
        /*000c*/ 	.word	0xfffffffe
	.align		4
        /*0010*/ 	.word	0x00000000
	.align		4
        /*0014*/ 	.word	0xfffffffd
	.align		4
        /*0018*/ 	.word	0x00000000
	.align		4
        /*001c*/ 	.word	0xfffffffc


//--------------------- .text._Z10cudakernelPf    --------------------------
	.section	.text._Z10cudakernelPf,"ax",@progbits
	.align	128
        .global         _Z10cudakernelPf
        .type           _Z10cudakernelPf,@function
        .size           _Z10cudakernelPf,(.L_x_2 - _Z10cudakernelPf)
        .other          _Z10cudakernelPf,@"STO_CUDA_ENTRY STV_DEFAULT"
_Z10cudakernelPf:
.text._Z10cudakernelPf:
[----:B------:R-:W-:Y:S01]  /*0000*/  LDC R1, c[0x0][0x37c] ;  /* 0x0000df00ff017b82 */ /* 0x000fe20000000800 */
[----:B------:R-:W0:Y:S07]  /*0010*/  S2R R5, SR_TID.X ;  /* 0x0000000000057919 */ /* 0x000e2e0000002100 */
[----:B------:R-:W0:Y:S01]  /*0020*/  S2UR UR4, SR_CTAID.X ;  /* 0x00000000000479c3 */ /* 0x000e220000002500 */
[----:B------:R-:W1:Y:S07]  /*0030*/  LDCU.64 UR6, c[0x0][0x358] ;  /* 0x00006b00ff0677ac */ /* 0x000e6e0008000a00 */
[----:B------:R-:W0:Y:S08]  /*0040*/  LDC R0, c[0x0][0x360] ;  /* 0x0000d800ff007b82 */ /* 0x000e300000000800 */
[----:B------:R-:W2:Y:S01]  /*0050*/  LDC.64 R2, c[0x0][0x380] ;  /* 0x0000e000ff027b82 */ /* 0x000ea20000000a00 */
[----:B0-----:R-:W-:-:S04]  /*0060*/  IMAD R5, R0, UR4, R5 ;  /* 0x0000000400057c24 */ /* 0x001fc8000f8e0205 */
[----:B--2---:R-:W-:-:S05]  /*0070*/  IMAD.WIDE R2, R5, 0x4, R2 ;  /* 0x0000000405027825 */ /* 0x004fca00078e0202 */
[----:B-1----:R-:W2:Y:S01]  /*0080*/  LDG.E R0, desc[UR6][R2.64] ;  /* 0x0000000602007981 */ /* 0x002ea2000c1e1900 */
[----:B------:R-:W-:Y:S01]  /*0090*/  UMOV UR4, 0x10 ;  /* 0x0000001000047882 */ /* 0x000fe20000000000 */
[----:B--2---:R-:W-:-:S04]  /*00a0*/  FFMA R0, R0, R0, 1 ;  /* 0x3f80000000007423 */ /* 0x004fc80000000000 */
[----:B------:R-:W-:-:S04]  /*00b0*/  FADD R0, R0, 1 ;  /* 0x3f80000000007421 */ /* 0x000fc80000000000 */
        /* <DEDUP_REMOVED lines=13> */
[----:B------:R-:W-:-:S07]  /*0190*/  FADD R5, R0, 1 ;  /* 0x3f80000000057421 */ /* 0x000fce0000000000 */
.L_x_0:
[----:B------:R-:W-:Y:S01]  /*01a0*/  FADD R5, R5, 1 ;  /* 0x3f80000005057421 */ /* 0x000fe20000000000 */
[----:B------:R-:W-:-:S03]  /*01b0*/  UIADD3 UR4, UPT, UPT, UR4, 0x100, URZ ;  /* 0x0000010004047890 */ /* 0x000fc6000fffe0ff */
[----:B------:R-:W-:Y:S01]  /*01c0*/  FADD R5, R5, 1 ;  /* 0x3f80000005057421 */ /* 0x000fe20000000000 */
[----:B------:R-:W-:-:S03]  /*01d0*/  UISETP.NE.AND UP0, UPT, UR4, 0x2710, UPT ;  /* 0x000027100400788c */ /* 0x000fc6000bf05270 */
        /* <DEDUP_REMOVED lines=253> */
[----:B------:R-:W-:Y:S01]  /*11b0*/  FADD R5, R0, 1 ;  /* 0x3f80000000057421 */ /* 0x000fe20000000000 */
[----:B------:R-:W-:Y:S06]  /*11c0*/  BRA.U UP0, `(.L_x_0) ;  /* 0xffffffed00f47547 */ /* 0x000fec000b83ffff */
[----:B------:R-:W-:Y:S01]  /*11d0*/  STG.E desc[UR6][R2.64], R5 ;  /* 0x0000000502007986 */ /* 0x000fe2000c101906 */
[----:B------:R-:W-:Y:S05]  /*11e0*/  EXIT ;  /* 0x000000000000794d */ /* 0x000fea0003800000 */
.L_x_1:
[----:B------:R-:W-:-:S00]  /*11f0*/  BRA `(.L_x_1) ;  /* 0xfffffffc00fc7947 */ /* 0x000fc0000383ffff */
[----:B------:R-:W-:-:S00]  /*1200*/  NOP ;  /* 0x0000000000007918 */ /* 0x000fc00000000000 */
[----:B------:R-:W-:-:S00]  /*1210*/  NOP ;  /* 0x0000000000007918 */ /* 0x000fc00000000000 */
[----:B------:R-:W-:-:S00]  /*1220*/  NOP ;  /* 0x0000000000007918 */ /* 0x000fc00000000000 */
[----:B------:R-:W-:-:S00]  /*1230*/  NOP ;  /* 0x0000000000007918 */ /* 0x000fc00000000000 */
[----:B------:R-:W-:-:S00]  /*1240*/  NOP ;  /* 0x0000000000007918 */ /* 0x000fc00000000000 */
[----:B------:R-:W-:-:S00]  /*1250*/  NOP ;  /* 0x0000000000007918 */ /* 0x000fc00000000000 */
[----:B------:R-:W-:-:S00]  /*1260*/  NOP ;  /* 0x0000000000007918 */ /* 0x000fc00000000000 */
[----:B------:R-:W-:-:S00]  /*1270*/  NOP ;  /* 0x0000000000007918 */ /* 0x000fc00000000000 */
.L_x_2:


//--------------------- .nv.shared.reserved.0     --------------------------
	.section	.nv.shared.reserved.0,"aw",@nobits
	.weak		__nv_reservedSMEM_offset_0_alias
	.size		__nv_reservedSMEM_offset_0_alias, 0, 64
	.other		__nv_reservedSMEM_offset_0_alias,@"STO_CUDA_RESERVED_SHARED STV_DEFAULT"
__nv_reservedSMEM_offset_0_alias:
	.zero		0
	.zero		64


//--------------------- .nv.constant0._Z10cudakernelPf --------------------------
	.section	.nv.constant0._Z10cudakernelPf,"a",@progbits
	.sectionflags	@""
	.align	4
.nv.constant0._Z10cudakernelPf:
	.zero		904


//--------------------- SYMBOLS --------------------------

	.type		.nv.reservedSmem.offset0,@object
	.size		.nv.reservedSmem.offset0,0x4
